	.headerflags	@"EF_CUDA_TEXMODE_UNIFIED EF_CUDA_64BIT_ADDRESS EF_CUDA_ACCELERATORS EF_CUDA_SM90 EF_CUDA_VIRTUAL_SM(EF_CUDA_SM90)"
	.elftype	@"ET_EXEC"


//--------------------- .nv.info                  --------------------------
	.section	.nv.info,"",@"SHT_CUDA_INFO"
	.align	4


	//----- nvinfo : EIATTR_REGCOUNT
	.align		4
        /*0000*/ 	.byte	0x04, 0x2f
        /*0002*/ 	.short	(.L_1 - .L_0)
	.align		4
.L_0:
        /*0004*/ 	.word	index@(triton_poi_fused_convolution_hardtanh_hardtanh_backward_20)
        /*0008*/ 	.word	0x0000000e


	//----- nvinfo : EIATTR_MIN_STACK_SIZE
	.align		4
.L_1:
        /*000c*/ 	.byte	0x04, 0x12
        /*000e*/ 	.short	(.L_3 - .L_2)
	.align		4
.L_2:
        /*0010*/ 	.word	index@(triton_poi_fused_convolution_hardtanh_hardtanh_backward_20)
        /*0014*/ 	.word	0x00000000


	//----- nvinfo : EIATTR_FRAME_SIZE
	.align		4
.L_3:
        /*0018*/ 	.byte	0x04, 0x11
        /*001a*/ 	.short	(.L_5 - .L_4)
	.align		4
.L_4:
        /*001c*/ 	.word	index@(triton_poi_fused_convolution_hardtanh_hardtanh_backward_20)
        /*0020*/ 	.word	0x00000000


	//----- nvinfo : EIATTR_MIN_STACK_SIZE
	.align		4
.L_5:
        /*0024*/ 	.byte	0x04, 0x12
        /*0026*/ 	.short	(.L_7 - .L_6)
	.align		4
.L_6:
        /*0028*/ 	.word	index@(triton_poi_fused_convolution_hardtanh_hardtanh_backward_20)
        /*002c*/ 	.word	0x00000000
.L_7:


//--------------------- .nv.info.triton_poi_fused_convolution_hardtanh_hardtanh_backward_20 --------------------------
	.section	.nv.info.triton_poi_fused_convolution_hardtanh_hardtanh_backward_20,"",@"SHT_CUDA_INFO"
	.sectionflags	@""
	.align	4


	//----- nvinfo : EIATTR_CUDA_API_VERSION
	.align		4
        /*0000*/ 	.byte	0x04, 0x37
        /*0002*/ 	.short	(.L_9 - .L_8)
.L_8:
        /*0004*/ 	.word	0x0000007c


	//----- nvinfo : EIATTR_KPARAM_INFO
	.align		4
.L_9:
        /*0008*/ 	.byte	0x04, 0x17
        /*000a*/ 	.short	(.L_11 - .L_10)
.L_10:
        /*000c*/ 	.word	0x00000000
        /*0010*/ 	.short	0x0004
        /*0012*/ 	.short	0x0020
        /*0014*/ 	.byte	0x00, 0xf0, 0x11, 0x00


	//----- nvinfo : EIATTR_KPARAM_INFO
	.align		4
.L_11:
        /*0018*/ 	.byte	0x04, 0x17
        /*001a*/ 	.short	(.L_13 - .L_12)
.L_12:
        /*001c*/ 	.word	0x00000000
        /*0020*/ 	.short	0x0003
        /*0022*/ 	.short	0x0018
        /*0024*/ 	.byte	0x00, 0xf4, 0x21, 0x00


	//----- nvinfo : EIATTR_KPARAM_INFO
	.align		4
.L_13:
        /*0028*/ 	.byte	0x04, 0x17
        /*002a*/ 	.short	(.L_15 - .L_14)
.L_14:
        /*002c*/ 	.word	0x00000000
        /*0030*/ 	.short	0x0002
        /*0032*/ 	.short	0x0010
        /*0034*/ 	.byte	0x00, 0xf4, 0x21, 0x00


	//----- nvinfo : EIATTR_KPARAM_INFO
	.align		4
.L_15:
        /*0038*/ 	.byte	0x04, 0x17
        /*003a*/ 	.short	(.L_17 - .L_16)
.L_16:
        /*003c*/ 	.word	0x00000000
        /*0040*/ 	.short	0x0001
        /*0042*/ 	.short	0x0008
        /*0044*/ 	.byte	0x00, 0xf4, 0x21, 0x00


	//----- nvinfo : EIATTR_KPARAM_INFO
	.align		4
.L_17:
        /*0048*/ 	.byte	0x04, 0x17
        /*004a*/ 	.short	(.L_19 - .L_18)
.L_18:
        /*004c*/ 	.word	0x00000000
        /*0050*/ 	.short	0x0000
        /*0052*/ 	.short	0x0000
        /*0054*/ 	.byte	0x00, 0xf4, 0x21, 0x00


	//----- nvinfo : EIATTR_SPARSE_MMA_MASK
	.align		4
.L_19:
        /*0058*/ 	.byte	0x03, 0x50
        /*005a*/ 	.short	0x0000


	//----- nvinfo : EIATTR_MAXREG_COUNT
	.align		4
        /*005c*/ 	.byte	0x03, 0x1b
        /*005e*/ 	.short	0x00ff


	//----- nvinfo : EIATTR_EXIT_INSTR_OFFSETS
	.align		4
        /*0060*/ 	.byte	0x04, 0x1c
        /*0062*/ 	.short	(.L_21 - .L_20)


	//   ....[0]....
.L_20:
        /*0064*/ 	.word	0x000002b0


	//   ....[1]....
        /*0068*/ 	.word	0x000002d0


	//----- nvinfo : EIATTR_REQNTID
	.align		4
.L_21:
        /*006c*/ 	.byte	0x04, 0x10
        /*006e*/ 	.short	(.L_23 - .L_22)
.L_22:
        /*0070*/ 	.word	0x00000100
        /*0074*/ 	.word	0x00000001
        /*0078*/ 	.word	0x00000001


	//----- nvinfo : EIATTR_CBANK_PARAM_SIZE
	.align		4
.L_23:
        /*007c*/ 	.byte	0x03, 0x19
        /*007e*/ 	.short	0x0024


	//----- nvinfo : EIATTR_PARAM_CBANK
	.align		4
        /*0080*/ 	.byte	0x04, 0x0a
        /*0082*/ 	.short	(.L_25 - .L_24)
	.align		4
.L_24:
        /*0084*/ 	.word	index@(.nv.constant0.triton_poi_fused_convolution_hardtanh_hardtanh_backward_20)
        /*0088*/ 	.short	0x0210
        /*008a*/ 	.short	0x0024


	//----- nvinfo : EIATTR_SW_WAR
	.align		4
.L_25:
        /*008c*/ 	.byte	0x04, 0x36
        /*008e*/ 	.short	(.L_27 - .L_26)
.L_26:
        /*0090*/ 	.word	0x00000008
.L_27:


//--------------------- .nv.callgraph             --------------------------
	.section	.nv.callgraph,"",@"SHT_CUDA_CALLGRAPH"
	.align	4
	.sectionentsize	8
	.align		4
        /*0000*/ 	.word	0x00000000
	.align		4
        /*0004*/ 	.word	0xffffffff
	.align		4
        /*0008*/ 	.word	0x00000000
	.align		4
        /*000c*/ 	.word	0xfffffffe
	.align		4
        /*0010*/ 	.word	0x00000000
	.align		4
        /*0014*/ 	.word	0xfffffffd
	.align		4
        /*0018*/ 	.word	0x00000000
	.align		4
        /*001c*/ 	.word	0xfffffffc


//--------------------- .text.triton_poi_fused_convolution_hardtanh_hardtanh_backward_20 --------------------------
	.section	.text.triton_poi_fused_convolution_hardtanh_hardtanh_backward_20,"ax",@progbits
	.align	128
        .global         triton_poi_fused_convolution_hardtanh_hardtanh_backward_20
        .type           triton_poi_fused_convolution_hardtanh_hardtanh_backward_20,@function
        .size           triton_poi_fused_convolution_hardtanh_hardtanh_backward_20,(.L_x_1 - triton_poi_fused_convolution_hardtanh_hardtanh_backward_20)
        .other          triton_poi_fused_convolution_hardtanh_hardtanh_backward_20,@"STO_CUDA_ENTRY STV_DEFAULT"
triton_poi_fused_convolution_hardtanh_hardtanh_backward_20:
.text.triton_poi_fused_convolution_hardtanh_hardtanh_backward_20:
[----:B------:R-:W0:Y:S02]  /*0000*/  LDC R1, c[0x0][0x28] ;  /* 0x00000a00ff017b82 */ /* 0x000e240000000800 */
[----:B------:R-:W1:Y:S01]  /*0010*/  S2R R0, SR_TID.X ;  /* 0x0000000000007919 */ /* 0x000e620000002100 */
[----:B------:R-:W2:Y:S01]  /*0020*/  LDC.64 R4, c[0x0][0x218] ;  /* 0x00008600ff047b82 */ /* 0x000ea20000000a00 */
[----:B------:R-:W-:Y:S02]  /*0030*/  CS2R R8, SRZ ;  /* 0x0000000000087805 */ /* 0x000fe4000001ff00 */
[----:B------:R-:W-:Y:S01]  /*0040*/  CS2R R10, SRZ ;  /* 0x00000000000a7805 */ /* 0x000fe2000001ff00 */
[----:B------:R-:W3:Y:S01]  /*0050*/  S2R R3, SR_CTAID.X ;  /* 0x0000000000037919 */ /* 0x000ee20000002500 */
[----:B------:R-:W-:Y:S01]  /*0060*/  ULDC.64 UR4, c[0x0][0x208] ;  /* 0x0000820000047ab9 */ /* 0x000fe20000000a00 */
[----:B------:R-:W-:Y:S01]  /*0070*/  ULDC.64 UR6, c[0x0][0x228] ;  /* 0x00008a0000067ab9 */ /* 0x000fe20000000a00 */
[----:B-1----:R-:W-:-:S05]  /*0080*/  IMAD.SHL.U32 R0, R0, 0x2, RZ ;  /* 0x0000000200007824 */ /* 0x002fca00078e00ff */
[----:B------:R-:W-:-:S05]  /*0090*/  LOP3.LUT R0, R0, 0x1fe, RZ, 0xc0, !PT ;  /* 0x000001fe00007812 */ /* 0x000fca00078ec0ff */
[----:B---3--:R-:W-:Y:S02]  /*00a0*/  IMAD R0, R3, 0x200, R0 ;  /* 0x0000020003007824 */ /* 0x008fe400078e0200 */
[----:B------:R-:W1:Y:S02]  /*00b0*/  LDC.64 R2, c[0x0][0x210] ;  /* 0x00008400ff027b82 */ /* 0x000e640000000a00 */
[C---:B------:R-:W-:Y:S01]  /*00c0*/  IMAD.HI R6, R0.reuse, 0x2aaaaaab, RZ ;  /* 0x2aaaaaab00067827 */ /* 0x040fe200078e02ff */
[----:B------:R-:W-:-:S04]  /*00d0*/  ISETP.GE.AND P2, PT, R0, 0x2d0c0, PT ;  /* 0x0002d0c00000780c */ /* 0x000fc80003f46270 */
[----:B------:R-:W-:-:S04]  /*00e0*/  SHF.R.U32.HI R7, RZ, 0x1f, R6 ;  /* 0x0000001fff077819 */ /* 0x000fc80000011606 */
[----:B------:R-:W-:-:S05]  /*00f0*/  LEA.HI R7, R6, R7, RZ, 0x1d ;  /* 0x0000000706077211 */ /* 0x000fca00078fe8ff */
[----:B------:R-:W-:-:S04]  /*0100*/  IMAD R7, R7, -0x30, R0 ;  /* 0xffffffd007077824 */ /* 0x000fc800078e0200 */
[----:B--2---:R-:W-:Y:S02]  /*0110*/  IMAD.WIDE R4, R7, 0x4, R4 ;  /* 0x0000000407047825 */ /* 0x004fe400078e0204 */
[----:B------:R-:W2:Y:S02]  /*0120*/  LDC.64 R6, c[0x0][0x220] ;  /* 0x00008800ff067b82 */ /* 0x000ea40000000a00 */
[C---:B-1----:R-:W-:Y:S01]  /*0130*/  IMAD.WIDE R2, R0.reuse, 0x4, R2 ;  /* 0x0000000400027825 */ /* 0x042fe200078e0202 */
[----:B------:R1:W3:Y:S04]  /*0140*/  @!P2 LDG.E.EL.64 R10, desc[UR4][R4.64] ;  /* 0x00000004040aa981 */ /* 0x0002e8000c2e1b00 */
[----:B------:R2:W3:Y:S01]  /*0150*/  @!P2 LDG.E.64 R8, desc[UR4][R2.64] ;  /* 0x000000040208a981 */ /* 0x0004e2000c1e1b00 */
[----:B-1----:R-:W-:Y:S01]  /*0160*/  IADD3 R4, P5, R0, UR6, RZ ;  /* 0x0000000600047c10 */ /* 0x002fe2000ffbe0ff */
[----:B--2---:R-:W-:-:S04]  /*0170*/  IMAD.WIDE R2, R0, 0x4, R6 ;  /* 0x0000000400027825 */ /* 0x004fc800078e0206 */
[----:B---3--:R-:W-:Y:S01]  /*0180*/  FADD R8, R10, R8 ;  /* 0x000000080a087221 */ /* 0x008fe20000000000 */
[----:B------:R-:W-:-:S04]  /*0190*/  FADD R9, R11, R9 ;  /* 0x000000090b097221 */ /* 0x000fc80000000000 */
[C---:B------:R-:W-:Y:S02]  /*01a0*/  FSETP.GTU.AND P0, PT, R8.reuse, RZ, PT ;  /* 0x000000ff0800720b */ /* 0x040fe40003f0c000 */
[C---:B------:R-:W-:Y:S02]  /*01b0*/  FSETP.GTU.AND P1, PT, R9.reuse, RZ, PT ;  /* 0x000000ff0900720b */ /* 0x040fe40003f2c000 */
[----:B------:R-:W-:Y:S02]  /*01c0*/  FSEL R10, R8, RZ, P0 ;  /* 0x000000ff080a7208 */ /* 0x000fe40000000000 */
[----:B------:R-:W-:Y:S02]  /*01d0*/  FSEL R11, R9, RZ, P1 ;  /* 0x000000ff090b7208 */ /* 0x000fe40000800000 */
[----:B------:R-:W-:Y:S02]  /*01e0*/  FSETP.GEU.AND P4, PT, R10, 6, PT ;  /* 0x40c000000a00780b */ /* 0x000fe40003f8e000 */
[----:B------:R-:W-:-:S02]  /*01f0*/  FSETP.GEU.AND P3, PT, R11, 6, PT ;  /* 0x40c000000b00780b */ /* 0x000fc40003f6e000 */
[----:B------:R-:W-:Y:S02]  /*0200*/  FSETP.GE.OR P0, PT, R8, 6, !P0 ;  /* 0x40c000000800780b */ /* 0x000fe40004706400 */
[----:B------:R-:W-:Y:S02]  /*0210*/  FSETP.GE.OR P1, PT, R9, 6, !P1 ;  /* 0x40c000000900780b */ /* 0x000fe40004f26400 */
[----:B------:R-:W-:Y:S02]  /*0220*/  SEL R5, RZ, 0x1, !P0 ;  /* 0x00000001ff057807 */ /* 0x000fe40004000000 */
[----:B------:R-:W-:Y:S02]  /*0230*/  FSETP.NAN.AND P6, PT, R10, R10, PT ;  /* 0x0000000a0a00720b */ /* 0x000fe40003fc8000 */
[----:B------:R-:W-:Y:S02]  /*0240*/  FSETP.NAN.AND P0, PT, R11, R11, PT ;  /* 0x0000000b0b00720b */ /* 0x000fe40003f08000 */
[----:B------:R-:W-:-:S02]  /*0250*/  SEL R6, RZ, 0x100, !P1 ;  /* 0x00000100ff067807 */ /* 0x000fc40004800000 */
[----:B------:R-:W-:Y:S02]  /*0260*/  @P4 SEL R10, R10, 0x40c00000, P6 ;  /* 0x40c000000a0a4807 */ /* 0x000fe40003000000 */
[----:B------:R-:W-:Y:S01]  /*0270*/  @P3 SEL R11, R11, 0x40c00000, P0 ;  /* 0x40c000000b0b3807 */ /* 0x000fe20000000000 */
[----:B------:R-:W-:Y:S01]  /*0280*/  IMAD.IADD R7, R5, 0x1, R6 ;  /* 0x0000000105077824 */ /* 0x000fe200078e0206 */
[----:B------:R-:W-:-:S03]  /*0290*/  LEA.HI.X.SX32 R5, R0, UR7, 0x1, P5 ;  /* 0x0000000700057c11 */ /* 0x000fc6000a8f0eff */
[----:B------:R1:W-:Y:S01]  /*02a0*/  @!P2 STG.E.64 desc[UR4][R2.64], R10 ;  /* 0x0000000a0200a986 */ /* 0x0003e2000c101b04 */
[----:B------:R-:W-:Y:S05]  /*02b0*/  @P2 EXIT ;  /* 0x000000000000294d */ /* 0x000fea0003800000 */
[----:B------:R-:W-:Y:S01]  /*02c0*/  STG.E.U16 desc[UR4][R4.64], R7 ;  /* 0x0000000704007986 */ /* 0x000fe2000c101504 */
[----:B------:R-:W-:Y:S05]  /*02d0*/  EXIT ;  /* 0x000000000000794d */ /* 0x000fea0003800000 */
.L_x_0:
[----:B------:R-:W-:-:S00]  /*02e0*/  BRA `(.L_x_0) ;  /* 0xfffffffc00fc7947 */ /* 0x000fc0000383ffff */
[----:B------:R-:W-:-:S00]  /*02f0*/  NOP ;  /* 0x0000000000007918 */ /* 0x000fc00000000000 */
        /* <DEDUP_REMOVED lines=8> */
.L_x_1:


//--------------------- .nv.constant0.triton_poi_fused_convolution_hardtanh_hardtanh_backward_20 --------------------------
	.section	.nv.constant0.triton_poi_fused_convolution_hardtanh_hardtanh_backward_20,"a",@progbits
	.sectionflags	@""
	.align	4
.nv.constant0.triton_poi_fused_convolution_hardtanh_hardtanh_backward_20:
	.zero		564
